	.headerflags	@"EF_CUDA_TEXMODE_UNIFIED EF_CUDA_64BIT_ADDRESS EF_CUDA_ACCELERATORS EF_CUDA_SM90 EF_CUDA_VIRTUAL_SM(EF_CUDA_SM90)"
	.elftype	@"ET_EXEC"


//--------------------- .nv.info                  --------------------------
	.section	.nv.info,"",@"SHT_CUDA_INFO"
	.align	4


	//----- nvinfo : EIATTR_REGCOUNT
	.align		4
        /*0000*/ 	.byte	0x04, 0x2f
        /*0002*/ 	.short	(.L_1 - .L_0)
	.align		4
.L_0:
        /*0004*/ 	.word	index@(triton_poi_fused_hardsigmoid_hardswish_mul_56)
        /*0008*/ 	.word	0x0000000c


	//----- nvinfo : EIATTR_MIN_STACK_SIZE
	.align		4
.L_1:
        /*000c*/ 	.byte	0x04, 0x12
        /*000e*/ 	.short	(.L_3 - .L_2)
	.align		4
.L_2:
        /*0010*/ 	.word	index@(triton_poi_fused_hardsigmoid_hardswish_mul_56)
        /*0014*/ 	.word	0x00000000


	//----- nvinfo : EIATTR_FRAME_SIZE
	.align		4
.L_3:
        /*0018*/ 	.byte	0x04, 0x11
        /*001a*/ 	.short	(.L_5 - .L_4)
	.align		4
.L_4:
        /*001c*/ 	.word	index@(triton_poi_fused_hardsigmoid_hardswish_mul_56)
        /*0020*/ 	.word	0x00000000


	//----- nvinfo : EIATTR_MIN_STACK_SIZE
	.align		4
.L_5:
        /*0024*/ 	.byte	0x04, 0x12
        /*0026*/ 	.short	(.L_7 - .L_6)
	.align		4
.L_6:
        /*0028*/ 	.word	index@(triton_poi_fused_hardsigmoid_hardswish_mul_56)
        /*002c*/ 	.word	0x00000000
.L_7:


//--------------------- .nv.info.triton_poi_fused_hardsigmoid_hardswish_mul_56 --------------------------
	.section	.nv.info.triton_poi_fused_hardsigmoid_hardswish_mul_56,"",@"SHT_CUDA_INFO"
	.sectionflags	@""
	.align	4


	//----- nvinfo : EIATTR_CUDA_API_VERSION
	.align		4
        /*0000*/ 	.byte	0x04, 0x37
        /*0002*/ 	.short	(.L_9 - .L_8)
.L_8:
        /*0004*/ 	.word	0x0000007c


	//----- nvinfo : EIATTR_KPARAM_INFO
	.align		4
.L_9:
        /*0008*/ 	.byte	0x04, 0x17
        /*000a*/ 	.short	(.L_11 - .L_10)
.L_10:
        /*000c*/ 	.word	0x00000000
        /*0010*/ 	.short	0x0002
        /*0012*/ 	.short	0x0010
        /*0014*/ 	.byte	0x00, 0xf0, 0x11, 0x00


	//----- nvinfo : EIATTR_KPARAM_INFO
	.align		4
.L_11:
        /*0018*/ 	.byte	0x04, 0x17
        /*001a*/ 	.short	(.L_13 - .L_12)
.L_12:
        /*001c*/ 	.word	0x00000000
        /*0020*/ 	.short	0x0001
        /*0022*/ 	.short	0x0008
        /*0024*/ 	.byte	0x00, 0xf4, 0x21, 0x00


	//----- nvinfo : EIATTR_KPARAM_INFO
	.align		4
.L_13:
        /*0028*/ 	.byte	0x04, 0x17
        /*002a*/ 	.short	(.L_15 - .L_14)
.L_14:
        /*002c*/ 	.word	0x00000000
        /*0030*/ 	.short	0x0000
        /*0032*/ 	.short	0x0000
        /*0034*/ 	.byte	0x00, 0xf4, 0x21, 0x00


	//----- nvinfo : EIATTR_SPARSE_MMA_MASK
	.align		4
.L_15:
        /*0038*/ 	.byte	0x03, 0x50
        /*003a*/ 	.short	0x0000


	//----- nvinfo : EIATTR_MAXREG_COUNT
	.align		4
        /*003c*/ 	.byte	0x03, 0x1b
        /*003e*/ 	.short	0x00ff


	//----- nvinfo : EIATTR_EXIT_INSTR_OFFSETS
	.align		4
        /*0040*/ 	.byte	0x04, 0x1c
        /*0042*/ 	.short	(.L_17 - .L_16)


	//   ....[0]....
.L_16:
        /*0044*/ 	.word	0x00000250


	//   ....[1]....
        /*0048*/ 	.word	0x00000270


	//----- nvinfo : EIATTR_REQNTID
	.align		4
.L_17:
        /*004c*/ 	.byte	0x04, 0x10
        /*004e*/ 	.short	(.L_19 - .L_18)
.L_18:
        /*0050*/ 	.word	0x00000080
        /*0054*/ 	.word	0x00000001
        /*0058*/ 	.word	0x00000001


	//----- nvinfo : EIATTR_CBANK_PARAM_SIZE
	.align		4
.L_19:
        /*005c*/ 	.byte	0x03, 0x19
        /*005e*/ 	.short	0x0014


	//----- nvinfo : EIATTR_PARAM_CBANK
	.align		4
        /*0060*/ 	.byte	0x04, 0x0a
        /*0062*/ 	.short	(.L_21 - .L_20)
	.align		4
.L_20:
        /*0064*/ 	.word	index@(.nv.constant0.triton_poi_fused_hardsigmoid_hardswish_mul_56)
        /*0068*/ 	.short	0x0210
        /*006a*/ 	.short	0x0014


	//----- nvinfo : EIATTR_SW_WAR
	.align		4
.L_21:
        /*006c*/ 	.byte	0x04, 0x36
        /*006e*/ 	.short	(.L_23 - .L_22)
.L_22:
        /*0070*/ 	.word	0x00000008
.L_23:


//--------------------- .nv.callgraph             --------------------------
	.section	.nv.callgraph,"",@"SHT_CUDA_CALLGRAPH"
	.align	4
	.sectionentsize	8
	.align		4
        /*0000*/ 	.word	0x00000000
	.align		4
        /*0004*/ 	.word	0xffffffff
	.align		4
        /*0008*/ 	.word	0x00000000
	.align		4
        /*000c*/ 	.word	0xfffffffe
	.align		4
        /*0010*/ 	.word	0x00000000
	.align		4
        /*0014*/ 	.word	0xfffffffd
	.align		4
        /*0018*/ 	.word	0x00000000
	.align		4
        /*001c*/ 	.word	0xfffffffc


//--------------------- .text.triton_poi_fused_hardsigmoid_hardswish_mul_56 --------------------------
	.section	.text.triton_poi_fused_hardsigmoid_hardswish_mul_56,"ax",@progbits
	.align	128
        .global         triton_poi_fused_hardsigmoid_hardswish_mul_56
        .type           triton_poi_fused_hardsigmoid_hardswish_mul_56,@function
        .size           triton_poi_fused_hardsigmoid_hardswish_mul_56,(.L_x_1 - triton_poi_fused_hardsigmoid_hardswish_mul_56)
        .other          triton_poi_fused_hardsigmoid_hardswish_mul_56,@"STO_CUDA_ENTRY STV_DEFAULT"
triton_poi_fused_hardsigmoid_hardswish_mul_56:
.text.triton_poi_fused_hardsigmoid_hardswish_mul_56:
[----:B------:R-:W0:Y:S02]  /*0000*/  LDC R1, c[0x0][0x28] ;  /* 0x00000a00ff017b82 */ /* 0x000e240000000800 */
[----:B------:R-:W1:Y:S01]  /*0010*/  S2R R0, SR_TID.X ;  /* 0x0000000000007919 */ /* 0x000e620000002100 */
[----:B------:R-:W2:Y:S01]  /*0020*/  LDC.64 R2, c[0x0][0x210] ;  /* 0x00008400ff027b82 */ /* 0x000ea20000000a00 */
[----:B------:R-:W-:Y:S01]  /*0030*/  IMAD.MOV.U32 R8, RZ, RZ, RZ ;  /* 0x000000ffff087224 */ /* 0x000fe200078e00ff */
[----:B------:R-:W-:Y:S01]  /*0040*/  ULDC.64 UR4, c[0x0][0x208] ;  /* 0x0000820000047ab9 */ /* 0x000fe20000000a00 */
[----:B------:R-:W3:Y:S05]  /*0050*/  S2R R7, SR_CTAID.X ;  /* 0x0000000000077919 */ /* 0x000eea0000002500 */
[----:B------:R-:W4:Y:S01]  /*0060*/  LDC.64 R4, c[0x0][0x218] ;  /* 0x00008600ff047b82 */ /* 0x000f220000000a00 */
[----:B-1----:R-:W-:-:S05]  /*0070*/  LOP3.LUT R0, R0, 0x7f, RZ, 0xc0, !PT ;  /* 0x0000007f00007812 */ /* 0x002fca00078ec0ff */
[----:B---3--:R-:W-:-:S04]  /*0080*/  IMAD R7, R7, 0x80, R0 ;  /* 0x0000008007077824 */ /* 0x008fc800078e0200 */
[C---:B------:R-:W-:Y:S01]  /*0090*/  IMAD.HI R0, R7.reuse, 0x38e38e39, RZ ;  /* 0x38e38e3907007827 */ /* 0x040fe200078e02ff */
[----:B------:R-:W-:-:S03]  /*00a0*/  ISETP.GE.AND P0, PT, R7, 0x2400, PT ;  /* 0x000024000700780c */ /* 0x000fc60003f06270 */
[----:B--2---:R-:W-:Y:S01]  /*00b0*/  IMAD.WIDE R2, R7, 0x4, R2 ;  /* 0x0000000407027825 */ /* 0x004fe200078e0202 */
[----:B------:R-:W-:-:S04]  /*00c0*/  SHF.R.U32.HI R9, RZ, 0x1f, R0 ;  /* 0x0000001fff097819 */ /* 0x000fc80000011600 */
[CC--:B------:R-:W-:Y:S02]  /*00d0*/  LEA.HI.SX32 R6, R0.reuse, R9.reuse, 0x19 ;  /* 0x0000000900067211 */ /* 0x0c0fe400078fcaff */
[----:B------:R-:W-:-:S03]  /*00e0*/  LEA.HI.SX32 R9, R0, R9, 0x17 ;  /* 0x0000000900097211 */ /* 0x000fc600078fbaff */
[----:B------:R-:W-:Y:S01]  /*00f0*/  IMAD R6, R6, -0x240, R7 ;  /* 0xfffffdc006067824 */ /* 0x000fe200078e0207 */
[----:B------:R-:W2:Y:S01]  /*0100*/  @!P0 LDG.E R8, desc[UR4][R2.64] ;  /* 0x0000000402088981 */ /* 0x000ea2000c1e1900 */
[----:B------:R-:W-:Y:S02]  /*0110*/  IMAD.MOV.U32 R0, RZ, RZ, RZ ;  /* 0x000000ffff007224 */ /* 0x000fe400078e00ff */
[----:B------:R-:W-:-:S04]  /*0120*/  IMAD R9, R9, 0x240, R6 ;  /* 0x0000024009097824 */ /* 0x000fc800078e0206 */
[----:B----4-:R-:W-:-:S05]  /*0130*/  IMAD.WIDE R4, R9, 0x4, R4 ;  /* 0x0000000409047825 */ /* 0x010fca00078e0204 */
[----:B------:R-:W3:Y:S01]  /*0140*/  @!P0 LDG.E.EL R0, desc[UR4][R4.64] ;  /* 0x0000000404008981 */ /* 0x000ee2000c2e1900 */
[----:B--2---:R-:W-:-:S05]  /*0150*/  FADD R6, R8, 3 ;  /* 0x4040000008067421 */ /* 0x004fca0000000000 */
[----:B------:R-:W-:-:S04]  /*0160*/  FSETP.GTU.AND P1, PT, R6, RZ, PT ;  /* 0x000000ff0600720b */ /* 0x000fc80003f2c000 */
[----:B------:R-:W-:Y:S01]  /*0170*/  FSEL R7, R6, RZ, P1 ;  /* 0x000000ff06077208 */ /* 0x000fe20000800000 */
[----:B---3--:R-:W-:-:S03]  /*0180*/  FADD R0, R0, 3 ;  /* 0x4040000000007421 */ /* 0x008fc60000000000 */
[C---:B------:R-:W-:Y:S02]  /*0190*/  FSETP.GEU.AND P2, PT, R7.reuse, 6, PT ;  /* 0x40c000000700780b */ /* 0x040fe40003f4e000 */
[----:B------:R-:W-:Y:S02]  /*01a0*/  FSETP.NAN.AND P3, PT, R7, R7, PT ;  /* 0x000000070700720b */ /* 0x000fe40003f68000 */
[----:B------:R-:W-:-:S04]  /*01b0*/  FSETP.GTU.AND P1, PT, R0, RZ, PT ;  /* 0x000000ff0000720b */ /* 0x000fc80003f2c000 */
[----:B------:R-:W-:-:S04]  /*01c0*/  FSEL R0, R0, RZ, P1 ;  /* 0x000000ff00007208 */ /* 0x000fc80000800000 */
[C---:B------:R-:W-:Y:S01]  /*01d0*/  FSETP.GEU.AND P1, PT, R0.reuse, 6, PT ;  /* 0x40c000000000780b */ /* 0x040fe20003f2e000 */
[C---:B------:R-:W-:Y:S01]  /*01e0*/  FMUL R4, R0.reuse, 0.16666667163372039795 ;  /* 0x3e2aaaab00047820 */ /* 0x040fe20000400000 */
[----:B------:R-:W-:Y:S02]  /*01f0*/  @P2 FSEL R7, R7, 6, P3 ;  /* 0x40c0000007072808 */ /* 0x000fe40001800000 */
[----:B------:R-:W-:-:S03]  /*0200*/  FSETP.NAN.AND P2, PT, R0, R0, PT ;  /* 0x000000000000720b */ /* 0x000fc60003f48000 */
[----:B------:R-:W-:-:S04]  /*0210*/  FMUL R7, R7, R8 ;  /* 0x0000000807077220 */ /* 0x000fc80000400000 */
[----:B------:R-:W-:Y:S02]  /*0220*/  FMUL R7, R7, 0.16666667163372039795 ;  /* 0x3e2aaaab07077820 */ /* 0x000fe40000400000 */
[----:B------:R-:W-:-:S05]  /*0230*/  @P1 FSEL R4, R4, 1, P2 ;  /* 0x3f80000004041808 */ /* 0x000fca0001000000 */
[----:B------:R-:W-:Y:S01]  /*0240*/  FMUL R7, R4, R7 ;  /* 0x0000000704077220 */ /* 0x000fe20000400000 */
[----:B------:R-:W-:Y:S06]  /*0250*/  @P0 EXIT ;  /* 0x000000000000094d */ /* 0x000fec0003800000 */
[----:B------:R-:W-:Y:S01]  /*0260*/  STG.E desc[UR4][R2.64], R7 ;  /* 0x0000000702007986 */ /* 0x000fe2000c101904 */
[----:B------:R-:W-:Y:S05]  /*0270*/  EXIT ;  /* 0x000000000000794d */ /* 0x000fea0003800000 */
.L_x_0:
[----:B------:R-:W-:-:S00]  /*0280*/  BRA `(.L_x_0) ;  /* 0xfffffffc00fc7947 */ /* 0x000fc0000383ffff */
[----:B------:R-:W-:-:S00]  /*0290*/  NOP ;  /* 0x0000000000007918 */ /* 0x000fc00000000000 */
        /* <DEDUP_REMOVED lines=14> */
.L_x_1:


//--------------------- .nv.constant0.triton_poi_fused_hardsigmoid_hardswish_mul_56 --------------------------
	.section	.nv.constant0.triton_poi_fused_hardsigmoid_hardswish_mul_56,"a",@progbits
	.sectionflags	@""
	.align	4
.nv.constant0.triton_poi_fused_hardsigmoid_hardswish_mul_56:
	.zero		548
